	.headerflags	@"EF_CUDA_TEXMODE_UNIFIED EF_CUDA_64BIT_ADDRESS EF_CUDA_ACCELERATORS EF_CUDA_SM90 EF_CUDA_VIRTUAL_SM(EF_CUDA_SM90)"
	.elftype	@"ET_EXEC"


//--------------------- .nv.info                  --------------------------
	.section	.nv.info,"",@"SHT_CUDA_INFO"
	.align	4


	//----- nvinfo : EIATTR_REGCOUNT
	.align		4
        /*0000*/ 	.byte	0x04, 0x2f
        /*0002*/ 	.short	(.L_1 - .L_0)
	.align		4
.L_0:
        /*0004*/ 	.word	index@(triton_poi_fused_cat_23)
        /*0008*/ 	.word	0x00000015


	//----- nvinfo : EIATTR_MIN_STACK_SIZE
	.align		4
.L_1:
        /*000c*/ 	.byte	0x04, 0x12
        /*000e*/ 	.short	(.L_3 - .L_2)
	.align		4
.L_2:
        /*0010*/ 	.word	index@(triton_poi_fused_cat_23)
        /*0014*/ 	.word	0x00000000


	//----- nvinfo : EIATTR_FRAME_SIZE
	.align		4
.L_3:
        /*0018*/ 	.byte	0x04, 0x11
        /*001a*/ 	.short	(.L_5 - .L_4)
	.align		4
.L_4:
        /*001c*/ 	.word	index@(triton_poi_fused_cat_23)
        /*0020*/ 	.word	0x00000000


	//----- nvinfo : EIATTR_MIN_STACK_SIZE
	.align		4
.L_5:
        /*0024*/ 	.byte	0x04, 0x12
        /*0026*/ 	.short	(.L_7 - .L_6)
	.align		4
.L_6:
        /*0028*/ 	.word	index@(triton_poi_fused_cat_23)
        /*002c*/ 	.word	0x00000000
.L_7:


//--------------------- .nv.info.triton_poi_fused_cat_23 --------------------------
	.section	.nv.info.triton_poi_fused_cat_23,"",@"SHT_CUDA_INFO"
	.sectionflags	@""
	.align	4


	//----- nvinfo : EIATTR_CUDA_API_VERSION
	.align		4
        /*0000*/ 	.byte	0x04, 0x37
        /*0002*/ 	.short	(.L_9 - .L_8)
.L_8:
        /*0004*/ 	.word	0x0000007c


	//----- nvinfo : EIATTR_KPARAM_INFO
	.align		4
.L_9:
        /*0008*/ 	.byte	0x04, 0x17
        /*000a*/ 	.short	(.L_11 - .L_10)
.L_10:
        /*000c*/ 	.word	0x00000000
        /*0010*/ 	.short	0x0004
        /*0012*/ 	.short	0x0020
        /*0014*/ 	.byte	0x00, 0xf0, 0x11, 0x00


	//----- nvinfo : EIATTR_KPARAM_INFO
	.align		4
.L_11:
        /*0018*/ 	.byte	0x04, 0x17
        /*001a*/ 	.short	(.L_13 - .L_12)
.L_12:
        /*001c*/ 	.word	0x00000000
        /*0020*/ 	.short	0x0003
        /*0022*/ 	.short	0x0018
        /*0024*/ 	.byte	0x00, 0xf4, 0x21, 0x00


	//----- nvinfo : EIATTR_KPARAM_INFO
	.align		4
.L_13:
        /*0028*/ 	.byte	0x04, 0x17
        /*002a*/ 	.short	(.L_15 - .L_14)
.L_14:
        /*002c*/ 	.word	0x00000000
        /*0030*/ 	.short	0x0002
        /*0032*/ 	.short	0x0010
        /*0034*/ 	.byte	0x00, 0xf4, 0x21, 0x00


	//----- nvinfo : EIATTR_KPARAM_INFO
	.align		4
.L_15:
        /*0038*/ 	.byte	0x04, 0x17
        /*003a*/ 	.short	(.L_17 - .L_16)
.L_16:
        /*003c*/ 	.word	0x00000000
        /*0040*/ 	.short	0x0001
        /*0042*/ 	.short	0x0008
        /*0044*/ 	.byte	0x00, 0xf4, 0x21, 0x00


	//----- nvinfo : EIATTR_KPARAM_INFO
	.align		4
.L_17:
        /*0048*/ 	.byte	0x04, 0x17
        /*004a*/ 	.short	(.L_19 - .L_18)
.L_18:
        /*004c*/ 	.word	0x00000000
        /*0050*/ 	.short	0x0000
        /*0052*/ 	.short	0x0000
        /*0054*/ 	.byte	0x00, 0xf4, 0x21, 0x00


	//----- nvinfo : EIATTR_SPARSE_MMA_MASK
	.align		4
.L_19:
        /*0058*/ 	.byte	0x03, 0x50
        /*005a*/ 	.short	0x0000


	//----- nvinfo : EIATTR_MAXREG_COUNT
	.align		4
        /*005c*/ 	.byte	0x03, 0x1b
        /*005e*/ 	.short	0x00ff


	//----- nvinfo : EIATTR_EXIT_INSTR_OFFSETS
	.align		4
        /*0060*/ 	.byte	0x04, 0x1c
        /*0062*/ 	.short	(.L_21 - .L_20)


	//   ....[0]....
.L_20:
        /*0064*/ 	.word	0x00000590


	//----- nvinfo : EIATTR_REQNTID
	.align		4
.L_21:
        /*0068*/ 	.byte	0x04, 0x10
        /*006a*/ 	.short	(.L_23 - .L_22)
.L_22:
        /*006c*/ 	.word	0x00000080
        /*0070*/ 	.word	0x00000001
        /*0074*/ 	.word	0x00000001


	//----- nvinfo : EIATTR_CBANK_PARAM_SIZE
	.align		4
.L_23:
        /*0078*/ 	.byte	0x03, 0x19
        /*007a*/ 	.short	0x0024


	//----- nvinfo : EIATTR_PARAM_CBANK
	.align		4
        /*007c*/ 	.byte	0x04, 0x0a
        /*007e*/ 	.short	(.L_25 - .L_24)
	.align		4
.L_24:
        /*0080*/ 	.word	index@(.nv.constant0.triton_poi_fused_cat_23)
        /*0084*/ 	.short	0x0210
        /*0086*/ 	.short	0x0024


	//----- nvinfo : EIATTR_SW_WAR
	.align		4
.L_25:
        /*0088*/ 	.byte	0x04, 0x36
        /*008a*/ 	.short	(.L_27 - .L_26)
.L_26:
        /*008c*/ 	.word	0x00000008
.L_27:


//--------------------- .nv.callgraph             --------------------------
	.section	.nv.callgraph,"",@"SHT_CUDA_CALLGRAPH"
	.align	4
	.sectionentsize	8
	.align		4
        /*0000*/ 	.word	0x00000000
	.align		4
        /*0004*/ 	.word	0xffffffff
	.align		4
        /*0008*/ 	.word	0x00000000
	.align		4
        /*000c*/ 	.word	0xfffffffe
	.align		4
        /*0010*/ 	.word	0x00000000
	.align		4
        /*0014*/ 	.word	0xfffffffd
	.align		4
        /*0018*/ 	.word	0x00000000
	.align		4
        /*001c*/ 	.word	0xfffffffc


//--------------------- .text.triton_poi_fused_cat_23 --------------------------
	.section	.text.triton_poi_fused_cat_23,"ax",@progbits
	.align	128
        .global         triton_poi_fused_cat_23
        .type           triton_poi_fused_cat_23,@function
        .size           triton_poi_fused_cat_23,(.L_x_1 - triton_poi_fused_cat_23)
        .other          triton_poi_fused_cat_23,@"STO_CUDA_ENTRY STV_DEFAULT"
triton_poi_fused_cat_23:
.text.triton_poi_fused_cat_23:
[----:B------:R-:W-:Y:S01]  /*0000*/  LDC R1, c[0x0][0x28] ;  /* 0x00000a00ff017b82 */ /* 0x000fe20000000800 */
[----:B------:R-:W1:Y:S07]  /*0010*/  S2R R0, SR_TID.X ;  /* 0x0000000000007919 */ /* 0x000e6e0000002100 */
[----:B------:R-:W2:Y:S01]  /*0020*/  LDC.64 R10, c[0x0][0x218] ;  /* 0x00008600ff0a7b82 */ /* 0x000ea20000000a00 */
[----:B------:R-:W-:Y:S01]  /*0030*/  CS2R R14, SRZ ;  /* 0x00000000000e7805 */ /* 0x000fe2000001ff00 */
[----:B------:R-:W-:Y:S01]  /*0040*/  ULDC.64 UR4, c[0x0][0x208] ;  /* 0x0000820000047ab9 */ /* 0x000fe20000000a00 */
[----:B------:R-:W3:Y:S05]  /*0050*/  S2R R3, SR_CTAID.X ;  /* 0x0000000000037919 */ /* 0x000eea0000002500 */
[----:B------:R-:W4:Y:S08]  /*0060*/  LDC.64 R12, c[0x0][0x220] ;  /* 0x00008800ff0c7b82 */ /* 0x000f300000000a00 */
[----:B------:R-:W5:Y:S01]  /*0070*/  LDC.64 R8, c[0x0][0x210] ;  /* 0x00008400ff087b82 */ /* 0x000f620000000a00 */
[----:B-1----:R-:W-:-:S04]  /*0080*/  SHF.L.U32 R0, R0, 0x1, RZ ;  /* 0x0000000100007819 */ /* 0x002fc800000006ff */
[----:B------:R-:W-:-:S04]  /*0090*/  LOP3.LUT R0, R0, 0xfe, RZ, 0xc0, !PT ;  /* 0x000000fe00007812 */ /* 0x000fc800078ec0ff */
[----:B---3--:R-:W-:-:S04]  /*00a0*/  LEA R0, R3, R0, 0x8 ;  /* 0x0000000003007211 */ /* 0x008fc800078e40ff */
[----:B------:R-:W-:-:S04]  /*00b0*/  SHF.R.S32.HI R3, RZ, 0x1f, R0 ;  /* 0x0000001fff037819 */ /* 0x000fc80000011400 */
[----:B------:R-:W-:-:S04]  /*00c0*/  LEA.HI R3, R3, R0, RZ, 0x8 ;  /* 0x0000000003037211 */ /* 0x000fc800078f40ff */
[----:B------:R-:W-:Y:S02]  /*00d0*/  LOP3.LUT R5, R3, 0xffffff00, RZ, 0xc0, !PT ;  /* 0xffffff0003057812 */ /* 0x000fe400078ec0ff */
[----:B------:R-:W-:Y:S02]  /*00e0*/  SHF.R.S32.HI R3, RZ, 0x8, R3 ;  /* 0x00000008ff037819 */ /* 0x000fe40000011403 */
[----:B------:R-:W-:-:S04]  /*00f0*/  IADD3 R2, R0, -R5, RZ ;  /* 0x8000000500027210 */ /* 0x000fc80007ffe0ff */
[C---:B------:R-:W-:Y:S02]  /*0100*/  ISETP.GE.AND P0, PT, R2.reuse, 0x80, PT ;  /* 0x000000800200780c */ /* 0x040fe40003f06270 */
[----:B------:R-:W-:Y:S02]  /*0110*/  LEA R5, R3, R2, 0x7 ;  /* 0x0000000203057211 */ /* 0x000fe400078e38ff */
[----:B------:R-:W-:-:S03]  /*0120*/  ISETP.GT.AND P2, PT, R2, 0x7f, PT ;  /* 0x0000007f0200780c */ /* 0x000fc60003f44270 */
[----:B--2---:R-:W-:Y:S01]  /*0130*/  IMAD.WIDE R10, R5, 0x4, R10 ;  /* 0x00000004050a7825 */ /* 0x004fe200078e020a */
[----:B------:R-:W-:-:S03]  /*0140*/  CS2R R2, SRZ ;  /* 0x0000000000027805 */ /* 0x000fc6000001ff00 */
[C---:B----4-:R-:W-:Y:S02]  /*0150*/  IMAD.WIDE R12, R5.reuse, 0x4, R12 ;  /* 0x00000004050c7825 */ /* 0x050fe400078e020c */
[----:B------:R-:W2:Y:S04]  /*0160*/  @!P0 LDG.E.EL.64 R14, desc[UR4][R10.64] ;  /* 0x000000040a0e8981 */ /* 0x000ea8000c2e1b00 */
[----:B------:R-:W3:Y:S01]  /*0170*/  @P2 LDG.E.EL.64 R2, desc[UR4][R12.64+-0x200] ;  /* 0xfffe00040c022981 */ /* 0x000ee2000c2e1b00 */
[----:B-----5:R-:W-:Y:S01]  /*0180*/  IMAD.WIDE R8, R5, 0x4, R8 ;  /* 0x0000000405087825 */ /* 0x020fe200078e0208 */
[----:B------:R-:W-:-:S06]  /*0190*/  CS2R R4, SRZ ;  /* 0x0000000000047805 */ /* 0x000fcc000001ff00 */
[----:B------:R1:W4:Y:S01]  /*01a0*/  @!P0 LDG.E.EL.64 R4, desc[UR4][R8.64] ;  /* 0x0000000408048981 */ /* 0x000322000c2e1b00 */
[----:B--2---:R-:W-:Y:S02]  /*01b0*/  SEL R7, R14, RZ, !P0 ;  /* 0x000000ff0e077207 */ /* 0x004fe40004000000 */
[----:B------:R-:W-:Y:S02]  /*01c0*/  SEL R6, R15, RZ, !P0 ;  /* 0x000000ff0f067207 */ /* 0x000fe40004000000 */
[----:B---3--:R-:W-:Y:S01]  /*01d0*/  SEL R2, R2, RZ, P2 ;  /* 0x000000ff02027207 */ /* 0x008fe20001000000 */
[----:B------:R-:W-:Y:S01]  /*01e0*/  FADD R10, RZ, -R7 ;  /* 0x80000007ff0a7221 */ /* 0x000fe20000000000 */
[----:B------:R-:W-:-:S03]  /*01f0*/  SEL R3, R3, RZ, P2 ;  /* 0x000000ff03037207 */ /* 0x000fc60001000000 */
[----:B------:R-:W-:Y:S01]  /*0200*/  FMUL R11, R10, 1.4426950216293334961 ;  /* 0x3fb8aa3b0a0b7820 */ /* 0x000fe20000400000 */
[----:B------:R-:W-:Y:S01]  /*0210*/  FADD R10, RZ, -R6 ;  /* 0x80000006ff0a7221 */ /* 0x000fe20000000000 */
[----:B------:R-:W-:Y:S01]  /*0220*/  FADD R12, RZ, -R2 ;  /* 0x80000002ff0c7221 */ /* 0x000fe20000000000 */
[----:B-1----:R-:W-:Y:S01]  /*0230*/  FADD R8, RZ, -R3 ;  /* 0x80000003ff087221 */ /* 0x002fe20000000000 */
[----:B----4-:R-:W-:Y:S01]  /*0240*/  SEL R18, R4, RZ, !P0 ;  /* 0x000000ff04127207 */ /* 0x010fe20004000000 */
[----:B------:R-:W-:Y:S01]  /*0250*/  FMUL R10, R10, 1.4426950216293334961 ;  /* 0x3fb8aa3b0a0a7820 */ /* 0x000fe20000400000 */
[----:B------:R-:W-:Y:S01]  /*0260*/  FSETP.GEU.AND P1, PT, R11, -126, PT ;  /* 0xc2fc00000b00780b */ /* 0x000fe20003f2e000 */
[----:B------:R-:W-:Y:S01]  /*0270*/  FMUL R13, R12, 1.4426950216293334961 ;  /* 0x3fb8aa3b0c0d7820 */ /* 0x000fe20000400000 */
[----:B------:R-:W-:Y:S01]  /*0280*/  FMUL R15, R8, 1.4426950216293334961 ;  /* 0x3fb8aa3b080f7820 */ /* 0x000fe20000400000 */
[----:B------:R-:W-:Y:S02]  /*0290*/  SEL R5, R5, RZ, !P0 ;  /* 0x000000ff05057207 */ /* 0x000fe40004000000 */
[----:B------:R-:W-:-:S02]  /*02a0*/  FSETP.GEU.AND P4, PT, R10, -126, PT ;  /* 0xc2fc00000a00780b */ /* 0x000fc40003f8e000 */
[----:B------:R-:W-:Y:S02]  /*02b0*/  FSETP.GEU.AND P2, PT, R13, -126, PT ;  /* 0xc2fc00000d00780b */ /* 0x000fe40003f4e000 */
[----:B------:R-:W-:-:S04]  /*02c0*/  FSETP.GEU.AND P3, PT, R15, -126, PT ;  /* 0xc2fc00000f00780b */ /* 0x000fc80003f6e000 */
[----:B------:R-:W-:-:S04]  /*02d0*/  @!P1 FMUL R11, R11, 0.5 ;  /* 0x3f0000000b0b9820 */ /* 0x000fc80000400000 */
[----:B------:R-:W1:Y:S01]  /*02e0*/  MUFU.EX2 R8, R11 ;  /* 0x0000000b00087308 */ /* 0x000e620000000800 */
[----:B------:R-:W-:Y:S02]  /*02f0*/  @!P4 FMUL R10, R10, 0.5 ;  /* 0x3f0000000a0ac820 */ /* 0x000fe40000400000 */
[----:B------:R-:W-:Y:S02]  /*0300*/  @!P2 FMUL R13, R13, 0.5 ;  /* 0x3f0000000d0da820 */ /* 0x000fe40000400000 */
[----:B------:R-:W-:-:S03]  /*0310*/  @!P3 FMUL R15, R15, 0.5 ;  /* 0x3f0000000f0fb820 */ /* 0x000fc60000400000 */
[----:B------:R-:W2:Y:S01]  /*0320*/  MUFU.EX2 R9, R10 ;  /* 0x0000000a00097308 */ /* 0x000ea20000000800 */
[----:B-1----:R-:W-:-:S07]  /*0330*/  @!P1 FMUL R8, R8, R8 ;  /* 0x0000000808089220 */ /* 0x002fce0000400000 */
[----:B------:R-:W1:Y:S01]  /*0340*/  MUFU.EX2 R14, R13 ;  /* 0x0000000d000e7308 */ /* 0x000e620000000800 */
[----:B------:R-:W-:Y:S01]  /*0350*/  FADD R12, R8, 1 ;  /* 0x3f800000080c7421 */ /* 0x000fe20000000000 */
[----:B--2---:R-:W-:-:S06]  /*0360*/  @!P4 FMUL R9, R9, R9 ;  /* 0x000000090909c220 */ /* 0x004fcc0000400000 */
[----:B------:R2:W3:Y:S01]  /*0370*/  MUFU.EX2 R16, R15 ;  /* 0x0000000f00107308 */ /* 0x0004e20000000800 */
[----:B------:R-:W-:Y:S01]  /*0380*/  FSETP.GT.AND P1, PT, R12, 8.50705917302346158658e+37, PT ;  /* 0x7e8000000c00780b */ /* 0x000fe20003f24000 */
[----:B------:R-:W-:Y:S02]  /*0390*/  FADD R11, R9, 1 ;  /* 0x3f800000090b7421 */ /* 0x000fe40000000000 */
[----:B------:R-:W4:Y:S01]  /*03a0*/  LDC.64 R8, c[0x0][0x228] ;  /* 0x00008a00ff087b82 */ /* 0x000f220000000a00 */
[----:B-1----:R-:W-:Y:S02]  /*03b0*/  @!P2 FMUL R14, R14, R14 ;  /* 0x0000000e0e0ea220 */ /* 0x002fe40000400000 */
[----:B------:R-:W-:Y:S01]  /*03c0*/  FSETP.GT.AND P2, PT, R11, 8.50705917302346158658e+37, PT ;  /* 0x7e8000000b00780b */ /* 0x000fe20003f44000 */
[----:B--2---:R-:W-:Y:S01]  /*03d0*/  HFMA2.MMA R15, -RZ, RZ, 1.625, 0 ;  /* 0x3e800000ff0f7435 */ /* 0x004fe200000001ff */
[----:B------:R-:W-:-:S05]  /*03e0*/  FADD R14, R14, 1 ;  /* 0x3f8000000e0e7421 */ /* 0x000fca0000000000 */
[----:B------:R-:W-:Y:S01]  /*03f0*/  @P1 FMUL R12, R12, 0.25 ;  /* 0x3e8000000c0c1820 */ /* 0x000fe20000400000 */
[----:B---3--:R-:W-:Y:S01]  /*0400*/  @!P3 FMUL R16, R16, R16 ;  /* 0x000000101010b220 */ /* 0x008fe20000400000 */
[----:B------:R-:W-:-:S03]  /*0410*/  FSETP.GT.AND P3, PT, R14, 8.50705917302346158658e+37, PT ;  /* 0x7e8000000e00780b */ /* 0x000fc60003f64000 */
[----:B------:R-:W-:Y:S01]  /*0420*/  FADD R16, R16, 1 ;  /* 0x3f80000010107421 */ /* 0x000fe20000000000 */
[----:B------:R-:W1:Y:S01]  /*0430*/  MUFU.RCP R12, R12 ;  /* 0x0000000c000c7308 */ /* 0x000e620000001000 */
[----:B------:R-:W-:Y:S01]  /*0440*/  @P2 FMUL R11, R11, 0.25 ;  /* 0x3e8000000b0b2820 */ /* 0x000fe20000400000 */
[C---:B------:R-:W-:Y:S02]  /*0450*/  FSEL R13, R15.reuse, 1, P1 ;  /* 0x3f8000000f0d7808 */ /* 0x040fe40000800000 */
[----:B------:R-:W-:Y:S02]  /*0460*/  FSETP.GT.AND P4, PT, R16, 8.50705917302346158658e+37, PT ;  /* 0x7e8000001000780b */ /* 0x000fe40003f84000 */
[----:B------:R-:W-:Y:S02]  /*0470*/  FSEL R10, R15, 1, P2 ;  /* 0x3f8000000f0a7808 */ /* 0x000fe40001000000 */
[----:B------:R-:W2:Y:S01]  /*0480*/  MUFU.RCP R11, R11 ;  /* 0x0000000b000b7308 */ /* 0x000ea20000001000 */
[----:B------:R-:W-:Y:S01]  /*0490*/  @P3 FMUL R14, R14, 0.25 ;  /* 0x3e8000000e0e3820 */ /* 0x000fe20000400000 */
[----:B----4-:R-:W-:-:S04]  /*04a0*/  IMAD.WIDE R8, R0, 0x4, R8 ;  /* 0x0000000400087825 */ /* 0x010fc800078e0208 */
[----:B-1----:R-:W-:Y:S02]  /*04b0*/  FMUL R12, R12, R13 ;  /* 0x0000000d0c0c7220 */ /* 0x002fe40000400000 */
[----:B------:R-:W1:Y:S01]  /*04c0*/  MUFU.RCP R14, R14 ;  /* 0x0000000e000e7308 */ /* 0x000e620000001000 */
[----:B------:R-:W-:Y:S01]  /*04d0*/  @P4 FMUL R16, R16, 0.25 ;  /* 0x3e80000010104820 */ /* 0x000fe20000400000 */
[C---:B------:R-:W-:Y:S02]  /*04e0*/  FSEL R13, R15.reuse, 1, P3 ;  /* 0x3f8000000f0d7808 */ /* 0x040fe40001800000 */
[----:B------:R-:W-:Y:S01]  /*04f0*/  FSEL R15, R15, 1, P4 ;  /* 0x3f8000000f0f7808 */ /* 0x000fe20002000000 */
[----:B--2---:R-:W-:-:S03]  /*0500*/  FMUL R11, R11, R10 ;  /* 0x0000000a0b0b7220 */ /* 0x004fc60000400000 */
[----:B------:R-:W2:Y:S01]  /*0510*/  MUFU.RCP R16, R16 ;  /* 0x0000001000107308 */ /* 0x000ea20000001000 */
[----:B------:R-:W-:Y:S01]  /*0520*/  FFMA R10, R7, R12, R18 ;  /* 0x0000000c070a7223 */ /* 0x000fe20000000012 */
[----:B------:R-:W-:Y:S01]  /*0530*/  FFMA R11, R6, R11, R5 ;  /* 0x0000000b060b7223 */ /* 0x000fe20000000005 */
[----:B-1----:R-:W-:-:S04]  /*0540*/  FMUL R13, R14, R13 ;  /* 0x0000000d0e0d7220 */ /* 0x002fc80000400000 */
[----:B------:R-:W-:Y:S01]  /*0550*/  @P0 FMUL R10, R2, R13 ;  /* 0x0000000d020a0220 */ /* 0x000fe20000400000 */
[----:B--2---:R-:W-:-:S04]  /*0560*/  FMUL R4, R16, R15 ;  /* 0x0000000f10047220 */ /* 0x004fc80000400000 */
[----:B------:R-:W-:-:S05]  /*0570*/  @P0 FMUL R11, R3, R4 ;  /* 0x00000004030b0220 */ /* 0x000fca0000400000 */
[----:B------:R-:W-:Y:S01]  /*0580*/  STG.E.64 desc[UR4][R8.64], R10 ;  /* 0x0000000a08007986 */ /* 0x000fe2000c101b04 */
[----:B------:R-:W-:Y:S05]  /*0590*/  EXIT ;  /* 0x000000000000794d */ /* 0x000fea0003800000 */
.L_x_0:
[----:B------:R-:W-:-:S00]  /*05a0*/  BRA `(.L_x_0) ;  /* 0xfffffffc00fc7947 */ /* 0x000fc0000383ffff */
[----:B------:R-:W-:-:S00]  /*05b0*/  NOP ;  /* 0x0000000000007918 */ /* 0x000fc00000000000 */
        /* <DEDUP_REMOVED lines=12> */
.L_x_1:


//--------------------- .nv.constant0.triton_poi_fused_cat_23 --------------------------
	.section	.nv.constant0.triton_poi_fused_cat_23,"a",@progbits
	.sectionflags	@""
	.align	4
.nv.constant0.triton_poi_fused_cat_23:
	.zero		564
